//
// Generated by NVIDIA NVVM Compiler
//
// Compiler Build ID: CL-36424714
// Cuda compilation tools, release 13.0, V13.0.88
// Based on NVVM 20.0.0
//

.version 9.0
.target sm_100
.address_size 64

	// .globl	_Z15kernel_multiplyPfS_S_iii
.extern .func  (.param .b32 func_retval0) vprintf
(
	.param .b64 vprintf_param_0,
	.param .b64 vprintf_param_1
)
;
.global .align 1 .b8 $str[8] = {67, 32, 61, 32, 37, 102, 10};

.visible .entry _Z15kernel_multiplyPfS_S_iii(
	.param .u64 .ptr .align 1 _Z15kernel_multiplyPfS_S_iii_param_0,
	.param .u64 .ptr .align 1 _Z15kernel_multiplyPfS_S_iii_param_1,
	.param .u64 .ptr .align 1 _Z15kernel_multiplyPfS_S_iii_param_2,
	.param .u32 _Z15kernel_multiplyPfS_S_iii_param_3,
	.param .u32 _Z15kernel_multiplyPfS_S_iii_param_4,
	.param .u32 _Z15kernel_multiplyPfS_S_iii_param_5
)
{
	.local .align 8 .b8 	__local_depot0[8];
	.reg .b64 	%SP;
	.reg .b64 	%SPL;
	.reg .pred 	%p<21>;
	.reg .b32 	%r<129>;
	.reg .b32 	%f<67>;
	.reg .b64 	%rd<105>;
	.reg .b64 	%fd<16>;

	mov.u64 	%SPL, __local_depot0;
	cvta.local.u64 	%SP, %SPL;
	ld.param.u64 	%rd9, [_Z15kernel_multiplyPfS_S_iii_param_0];
	ld.param.u64 	%rd10, [_Z15kernel_multiplyPfS_S_iii_param_1];
	ld.param.u64 	%rd11, [_Z15kernel_multiplyPfS_S_iii_param_2];
	ld.param.u32 	%r31, [_Z15kernel_multiplyPfS_S_iii_param_3];
	ld.param.u32 	%r32, [_Z15kernel_multiplyPfS_S_iii_param_4];
	cvta.to.global.u64 	%rd1, %rd10;
	cvta.to.global.u64 	%rd2, %rd9;
	cvta.to.global.u64 	%rd3, %rd11;
	add.u64 	%rd12, %SP, 0;
	add.u64 	%rd4, %SPL, 0;
	min.s32 	%r34, %r32, %r31;
	setp.lt.s32 	%p1, %r34, 1;
	@%p1 bra 	$L__BB0_30;
	ld.param.u32 	%r112, [_Z15kernel_multiplyPfS_S_iii_param_5];
	setp.ne.s32 	%p2, %r112, 0;
	@%p2 bra 	$L__BB0_15;
	and.b32  	%r1, %r31, 7;
	add.s32 	%r2, %r1, -1;
	and.b32  	%r3, %r31, 3;
	and.b32  	%r4, %r31, 2147483640;
	and.b32  	%r5, %r31, 1;
	neg.s32 	%r6, %r4;
	add.s64 	%rd5, %rd3, 16;
	mov.b32 	%r118, 0;
$L__BB0_3:
	setp.lt.u32 	%p13, %r31, 8;
	mul.lo.s32 	%r8, %r118, %r31;
	mov.b32 	%r121, 0;
	@%p13 bra 	$L__BB0_6;
	mul.wide.u32 	%rd87, %r8, 4;
	add.s64 	%rd104, %rd5, %rd87;
	mov.u32 	%r119, %r6;
$L__BB0_5:
	.pragma "nounroll";
	mov.b32 	%r105, 0;
	st.global.u32 	[%rd104+-16], %r105;
	st.global.u32 	[%rd104+-12], %r105;
	st.global.u32 	[%rd104+-8], %r105;
	st.global.u32 	[%rd104+-4], %r105;
	st.global.u32 	[%rd104], %r105;
	st.global.u32 	[%rd104+4], %r105;
	st.global.u32 	[%rd104+8], %r105;
	st.global.u32 	[%rd104+12], %r105;
	add.s32 	%r119, %r119, 8;
	add.s64 	%rd104, %rd104, 32;
	setp.ne.s32 	%p14, %r119, 0;
	mov.u32 	%r121, %r4;
	@%p14 bra 	$L__BB0_5;
$L__BB0_6:
	setp.eq.s32 	%p15, %r1, 0;
	@%p15 bra 	$L__BB0_14;
	setp.lt.u32 	%p16, %r2, 3;
	@%p16 bra 	$L__BB0_9;
	add.s32 	%r106, %r121, %r8;
	mul.wide.u32 	%rd88, %r106, 4;
	add.s64 	%rd89, %rd3, %rd88;
	mov.b32 	%r107, 0;
	st.global.u32 	[%rd89], %r107;
	cvt.u64.u32 	%rd90, %r8;
	cvt.u64.u32 	%rd91, %r121;
	add.s64 	%rd92, %rd91, %rd90;
	shl.b64 	%rd93, %rd92, 2;
	add.s64 	%rd94, %rd3, %rd93;
	st.global.u32 	[%rd94+4], %r107;
	st.global.u32 	[%rd94+8], %r107;
	st.global.u32 	[%rd94+12], %r107;
	add.s32 	%r121, %r121, 4;
$L__BB0_9:
	setp.eq.s32 	%p17, %r3, 0;
	@%p17 bra 	$L__BB0_14;
	setp.eq.s32 	%p18, %r3, 1;
	@%p18 bra 	$L__BB0_12;
	add.s32 	%r108, %r121, %r8;
	mul.wide.u32 	%rd95, %r108, 4;
	add.s64 	%rd96, %rd3, %rd95;
	mov.b32 	%r109, 0;
	st.global.u32 	[%rd96], %r109;
	cvt.u64.u32 	%rd97, %r8;
	cvt.u64.u32 	%rd98, %r121;
	add.s64 	%rd99, %rd98, %rd97;
	shl.b64 	%rd100, %rd99, 2;
	add.s64 	%rd101, %rd3, %rd100;
	st.global.u32 	[%rd101+4], %r109;
	add.s32 	%r121, %r121, 2;
$L__BB0_12:
	setp.eq.s32 	%p19, %r5, 0;
	@%p19 bra 	$L__BB0_14;
	add.s32 	%r110, %r121, %r8;
	mul.wide.u32 	%rd102, %r110, 4;
	add.s64 	%rd103, %rd3, %rd102;
	mov.b32 	%r111, 0;
	st.global.u32 	[%rd103], %r111;
$L__BB0_14:
	add.s32 	%r118, %r118, 1;
	setp.eq.s32 	%p20, %r118, %r32;
	@%p20 bra 	$L__BB0_30;
	bra.uni 	$L__BB0_3;
$L__BB0_15:
	ld.param.u32 	%r113, [_Z15kernel_multiplyPfS_S_iii_param_5];
	and.b32  	%r17, %r113, 7;
	and.b32  	%r18, %r113, -8;
	mov.b32 	%r123, 0;
	mov.u64 	%rd82, $str;
$L__BB0_16:
	ld.param.u32 	%r114, [_Z15kernel_multiplyPfS_S_iii_param_5];
	mul.lo.s32 	%r20, %r123, %r114;
	mov.b32 	%r124, 0;
$L__BB0_17:
	ld.param.u32 	%r115, [_Z15kernel_multiplyPfS_S_iii_param_5];
	setp.lt.u32 	%p3, %r115, 8;
	mov.f32 	%f66, 0f00000000;
	mov.b32 	%r127, 0;
	@%p3 bra 	$L__BB0_20;
	mov.f32 	%f66, 0f00000000;
	mov.b32 	%r125, 0;
$L__BB0_19:
	.pragma "nounroll";
	add.s32 	%r39, %r125, %r20;
	mul.wide.u32 	%rd13, %r39, 4;
	add.s64 	%rd14, %rd2, %rd13;
	ld.global.f32 	%f16, [%rd14];
	mad.lo.s32 	%r40, %r125, %r31, %r124;
	mul.wide.u32 	%rd15, %r40, 4;
	add.s64 	%rd16, %rd1, %rd15;
	ld.global.f32 	%f17, [%rd16];
	fma.rn.f32 	%f18, %f16, %f17, %f66;
	cvt.f64.f32 	%fd1, %f18;
	st.local.f64 	[%rd4], %fd1;
	cvta.global.u64 	%rd18, %rd82;
	{ // callseq 0, 0
	.param .b64 param0;
	st.param.b64 	[param0], %rd18;
	.param .b64 param1;
	st.param.b64 	[param1], %rd12;
	.param .b32 retval0;
	call.uni (retval0), 
	vprintf, 
	(
	param0, 
	param1
	);
	ld.param.b32 	%r41, [retval0];
	} // callseq 0
	add.s32 	%r43, %r39, 1;
	mul.wide.u32 	%rd20, %r43, 4;
	add.s64 	%rd21, %rd2, %rd20;
	ld.global.f32 	%f19, [%rd21];
	add.s32 	%r44, %r40, %r31;
	mul.wide.u32 	%rd22, %r44, 4;
	add.s64 	%rd23, %rd1, %rd22;
	ld.global.f32 	%f20, [%rd23];
	fma.rn.f32 	%f21, %f19, %f20, %f18;
	cvt.f64.f32 	%fd2, %f21;
	st.local.f64 	[%rd4], %fd2;
	{ // callseq 1, 0
	.param .b64 param0;
	st.param.b64 	[param0], %rd18;
	.param .b64 param1;
	st.param.b64 	[param1], %rd12;
	.param .b32 retval0;
	call.uni (retval0), 
	vprintf, 
	(
	param0, 
	param1
	);
	ld.param.b32 	%r45, [retval0];
	} // callseq 1
	add.s32 	%r47, %r39, 2;
	mul.wide.u32 	%rd24, %r47, 4;
	add.s64 	%rd25, %rd2, %rd24;
	ld.global.f32 	%f22, [%rd25];
	add.s32 	%r48, %r44, %r31;
	mul.wide.u32 	%rd26, %r48, 4;
	add.s64 	%rd27, %rd1, %rd26;
	ld.global.f32 	%f23, [%rd27];
	fma.rn.f32 	%f24, %f22, %f23, %f21;
	cvt.f64.f32 	%fd3, %f24;
	st.local.f64 	[%rd4], %fd3;
	{ // callseq 2, 0
	.param .b64 param0;
	st.param.b64 	[param0], %rd18;
	.param .b64 param1;
	st.param.b64 	[param1], %rd12;
	.param .b32 retval0;
	call.uni (retval0), 
	vprintf, 
	(
	param0, 
	param1
	);
	ld.param.b32 	%r49, [retval0];
	} // callseq 2
	add.s32 	%r51, %r39, 3;
	mul.wide.u32 	%rd28, %r51, 4;
	add.s64 	%rd29, %rd2, %rd28;
	ld.global.f32 	%f25, [%rd29];
	add.s32 	%r52, %r48, %r31;
	mul.wide.u32 	%rd30, %r52, 4;
	add.s64 	%rd31, %rd1, %rd30;
	ld.global.f32 	%f26, [%rd31];
	fma.rn.f32 	%f27, %f25, %f26, %f24;
	cvt.f64.f32 	%fd4, %f27;
	st.local.f64 	[%rd4], %fd4;
	{ // callseq 3, 0
	.param .b64 param0;
	st.param.b64 	[param0], %rd18;
	.param .b64 param1;
	st.param.b64 	[param1], %rd12;
	.param .b32 retval0;
	call.uni (retval0), 
	vprintf, 
	(
	param0, 
	param1
	);
	ld.param.b32 	%r53, [retval0];
	} // callseq 3
	add.s32 	%r55, %r39, 4;
	mul.wide.u32 	%rd32, %r55, 4;
	add.s64 	%rd33, %rd2, %rd32;
	ld.global.f32 	%f28, [%rd33];
	add.s32 	%r56, %r52, %r31;
	mul.wide.u32 	%rd34, %r56, 4;
	add.s64 	%rd35, %rd1, %rd34;
	ld.global.f32 	%f29, [%rd35];
	fma.rn.f32 	%f30, %f28, %f29, %f27;
	cvt.f64.f32 	%fd5, %f30;
	st.local.f64 	[%rd4], %fd5;
	{ // callseq 4, 0
	.param .b64 param0;
	st.param.b64 	[param0], %rd18;
	.param .b64 param1;
	st.param.b64 	[param1], %rd12;
	.param .b32 retval0;
	call.uni (retval0), 
	vprintf, 
	(
	param0, 
	param1
	);
	ld.param.b32 	%r57, [retval0];
	} // callseq 4
	add.s32 	%r59, %r39, 5;
	mul.wide.u32 	%rd36, %r59, 4;
	add.s64 	%rd37, %rd2, %rd36;
	ld.global.f32 	%f31, [%rd37];
	add.s32 	%r60, %r56, %r31;
	mul.wide.u32 	%rd38, %r60, 4;
	add.s64 	%rd39, %rd1, %rd38;
	ld.global.f32 	%f32, [%rd39];
	fma.rn.f32 	%f33, %f31, %f32, %f30;
	cvt.f64.f32 	%fd6, %f33;
	st.local.f64 	[%rd4], %fd6;
	{ // callseq 5, 0
	.param .b64 param0;
	st.param.b64 	[param0], %rd18;
	.param .b64 param1;
	st.param.b64 	[param1], %rd12;
	.param .b32 retval0;
	call.uni (retval0), 
	vprintf, 
	(
	param0, 
	param1
	);
	ld.param.b32 	%r61, [retval0];
	} // callseq 5
	add.s32 	%r63, %r39, 6;
	mul.wide.u32 	%rd40, %r63, 4;
	add.s64 	%rd41, %rd2, %rd40;
	ld.global.f32 	%f34, [%rd41];
	add.s32 	%r64, %r60, %r31;
	mul.wide.u32 	%rd42, %r64, 4;
	add.s64 	%rd43, %rd1, %rd42;
	ld.global.f32 	%f35, [%rd43];
	fma.rn.f32 	%f36, %f34, %f35, %f33;
	cvt.f64.f32 	%fd7, %f36;
	st.local.f64 	[%rd4], %fd7;
	{ // callseq 6, 0
	.param .b64 param0;
	st.param.b64 	[param0], %rd18;
	.param .b64 param1;
	st.param.b64 	[param1], %rd12;
	.param .b32 retval0;
	call.uni (retval0), 
	vprintf, 
	(
	param0, 
	param1
	);
	ld.param.b32 	%r65, [retval0];
	} // callseq 6
	add.s32 	%r67, %r39, 7;
	mul.wide.u32 	%rd44, %r67, 4;
	add.s64 	%rd45, %rd2, %rd44;
	ld.global.f32 	%f37, [%rd45];
	add.s32 	%r68, %r64, %r31;
	mul.wide.u32 	%rd46, %r68, 4;
	add.s64 	%rd47, %rd1, %rd46;
	ld.global.f32 	%f38, [%rd47];
	fma.rn.f32 	%f66, %f37, %f38, %f36;
	cvt.f64.f32 	%fd8, %f66;
	st.local.f64 	[%rd4], %fd8;
	{ // callseq 7, 0
	.param .b64 param0;
	st.param.b64 	[param0], %rd18;
	.param .b64 param1;
	st.param.b64 	[param1], %rd12;
	.param .b32 retval0;
	call.uni (retval0), 
	vprintf, 
	(
	param0, 
	param1
	);
	ld.param.b32 	%r69, [retval0];
	} // callseq 7
	add.s32 	%r125, %r125, 8;
	setp.ne.s32 	%p4, %r125, %r18;
	mov.u32 	%r127, %r18;
	@%p4 bra 	$L__BB0_19;
$L__BB0_20:
	setp.eq.s32 	%p5, %r17, 0;
	@%p5 bra 	$L__BB0_28;
	add.s32 	%r71, %r17, -1;
	setp.lt.u32 	%p6, %r71, 3;
	@%p6 bra 	$L__BB0_23;
	add.s32 	%r72, %r127, %r20;
	mul.wide.u32 	%rd48, %r72, 4;
	add.s64 	%rd49, %rd2, %rd48;
	ld.global.f32 	%f40, [%rd49];
	mad.lo.s32 	%r73, %r127, %r31, %r124;
	mul.wide.u32 	%rd50, %r73, 4;
	add.s64 	%rd51, %rd1, %rd50;
	ld.global.f32 	%f41, [%rd51];
	fma.rn.f32 	%f42, %f40, %f41, %f66;
	cvt.f64.f32 	%fd9, %f42;
	st.local.f64 	[%rd4], %fd9;
	cvta.global.u64 	%rd53, %rd82;
	{ // callseq 8, 0
	.param .b64 param0;
	st.param.b64 	[param0], %rd53;
	.param .b64 param1;
	st.param.b64 	[param1], %rd12;
	.param .b32 retval0;
	call.uni (retval0), 
	vprintf, 
	(
	param0, 
	param1
	);
	ld.param.b32 	%r74, [retval0];
	} // callseq 8
	add.s32 	%r76, %r72, 1;
	mul.wide.u32 	%rd55, %r76, 4;
	add.s64 	%rd56, %rd2, %rd55;
	ld.global.f32 	%f43, [%rd56];
	add.s32 	%r77, %r73, %r31;
	mul.wide.u32 	%rd57, %r77, 4;
	add.s64 	%rd58, %rd1, %rd57;
	ld.global.f32 	%f44, [%rd58];
	fma.rn.f32 	%f45, %f43, %f44, %f42;
	cvt.f64.f32 	%fd10, %f45;
	st.local.f64 	[%rd4], %fd10;
	{ // callseq 9, 0
	.param .b64 param0;
	st.param.b64 	[param0], %rd53;
	.param .b64 param1;
	st.param.b64 	[param1], %rd12;
	.param .b32 retval0;
	call.uni (retval0), 
	vprintf, 
	(
	param0, 
	param1
	);
	ld.param.b32 	%r78, [retval0];
	} // callseq 9
	add.s32 	%r80, %r72, 2;
	mul.wide.u32 	%rd59, %r80, 4;
	add.s64 	%rd60, %rd2, %rd59;
	ld.global.f32 	%f46, [%rd60];
	add.s32 	%r81, %r77, %r31;
	mul.wide.u32 	%rd61, %r81, 4;
	add.s64 	%rd62, %rd1, %rd61;
	ld.global.f32 	%f47, [%rd62];
	fma.rn.f32 	%f48, %f46, %f47, %f45;
	cvt.f64.f32 	%fd11, %f48;
	st.local.f64 	[%rd4], %fd11;
	{ // callseq 10, 0
	.param .b64 param0;
	st.param.b64 	[param0], %rd53;
	.param .b64 param1;
	st.param.b64 	[param1], %rd12;
	.param .b32 retval0;
	call.uni (retval0), 
	vprintf, 
	(
	param0, 
	param1
	);
	ld.param.b32 	%r82, [retval0];
	} // callseq 10
	add.s32 	%r84, %r72, 3;
	mul.wide.u32 	%rd63, %r84, 4;
	add.s64 	%rd64, %rd2, %rd63;
	ld.global.f32 	%f49, [%rd64];
	add.s32 	%r85, %r81, %r31;
	mul.wide.u32 	%rd65, %r85, 4;
	add.s64 	%rd66, %rd1, %rd65;
	ld.global.f32 	%f50, [%rd66];
	fma.rn.f32 	%f66, %f49, %f50, %f48;
	cvt.f64.f32 	%fd12, %f66;
	st.local.f64 	[%rd4], %fd12;
	{ // callseq 11, 0
	.param .b64 param0;
	st.param.b64 	[param0], %rd53;
	.param .b64 param1;
	st.param.b64 	[param1], %rd12;
	.param .b32 retval0;
	call.uni (retval0), 
	vprintf, 
	(
	param0, 
	param1
	);
	ld.param.b32 	%r86, [retval0];
	} // callseq 11
	add.s32 	%r127, %r127, 4;
$L__BB0_23:
	ld.param.u32 	%r116, [_Z15kernel_multiplyPfS_S_iii_param_5];
	and.b32  	%r88, %r116, 3;
	setp.eq.s32 	%p7, %r88, 0;
	@%p7 bra 	$L__BB0_28;
	setp.eq.s32 	%p8, %r88, 1;
	@%p8 bra 	$L__BB0_26;
	add.s32 	%r89, %r127, %r20;
	mul.wide.u32 	%rd67, %r89, 4;
	add.s64 	%rd68, %rd2, %rd67;
	ld.global.f32 	%f52, [%rd68];
	mad.lo.s32 	%r90, %r127, %r31, %r124;
	mul.wide.u32 	%rd69, %r90, 4;
	add.s64 	%rd70, %rd1, %rd69;
	ld.global.f32 	%f53, [%rd70];
	fma.rn.f32 	%f54, %f52, %f53, %f66;
	cvt.f64.f32 	%fd13, %f54;
	st.local.f64 	[%rd4], %fd13;
	cvta.global.u64 	%rd72, %rd82;
	{ // callseq 12, 0
	.param .b64 param0;
	st.param.b64 	[param0], %rd72;
	.param .b64 param1;
	st.param.b64 	[param1], %rd12;
	.param .b32 retval0;
	call.uni (retval0), 
	vprintf, 
	(
	param0, 
	param1
	);
	ld.param.b32 	%r91, [retval0];
	} // callseq 12
	add.s32 	%r93, %r89, 1;
	mul.wide.u32 	%rd74, %r93, 4;
	add.s64 	%rd75, %rd2, %rd74;
	ld.global.f32 	%f55, [%rd75];
	add.s32 	%r94, %r90, %r31;
	mul.wide.u32 	%rd76, %r94, 4;
	add.s64 	%rd77, %rd1, %rd76;
	ld.global.f32 	%f56, [%rd77];
	fma.rn.f32 	%f66, %f55, %f56, %f54;
	cvt.f64.f32 	%fd14, %f66;
	st.local.f64 	[%rd4], %fd14;
	{ // callseq 13, 0
	.param .b64 param0;
	st.param.b64 	[param0], %rd72;
	.param .b64 param1;
	st.param.b64 	[param1], %rd12;
	.param .b32 retval0;
	call.uni (retval0), 
	vprintf, 
	(
	param0, 
	param1
	);
	ld.param.b32 	%r95, [retval0];
	} // callseq 13
	add.s32 	%r127, %r127, 2;
$L__BB0_26:
	ld.param.u32 	%r117, [_Z15kernel_multiplyPfS_S_iii_param_5];
	and.b32  	%r97, %r117, 1;
	setp.eq.b32 	%p9, %r97, 1;
	not.pred 	%p10, %p9;
	@%p10 bra 	$L__BB0_28;
	add.s32 	%r98, %r127, %r20;
	mul.wide.u32 	%rd78, %r98, 4;
	add.s64 	%rd79, %rd2, %rd78;
	ld.global.f32 	%f57, [%rd79];
	mad.lo.s32 	%r99, %r127, %r31, %r124;
	mul.wide.u32 	%rd80, %r99, 4;
	add.s64 	%rd81, %rd1, %rd80;
	ld.global.f32 	%f58, [%rd81];
	fma.rn.f32 	%f66, %f57, %f58, %f66;
	cvt.f64.f32 	%fd15, %f66;
	st.local.f64 	[%rd4], %fd15;
	cvta.global.u64 	%rd83, %rd82;
	{ // callseq 14, 0
	.param .b64 param0;
	st.param.b64 	[param0], %rd83;
	.param .b64 param1;
	st.param.b64 	[param1], %rd12;
	.param .b32 retval0;
	call.uni (retval0), 
	vprintf, 
	(
	param0, 
	param1
	);
	ld.param.b32 	%r100, [retval0];
	} // callseq 14
$L__BB0_28:
	mad.lo.s32 	%r102, %r123, %r31, %r124;
	mul.wide.u32 	%rd85, %r102, 4;
	add.s64 	%rd86, %rd3, %rd85;
	st.global.f32 	[%rd86], %f66;
	add.s32 	%r124, %r124, 1;
	setp.ne.s32 	%p11, %r124, %r31;
	@%p11 bra 	$L__BB0_17;
	add.s32 	%r123, %r123, 1;
	setp.ne.s32 	%p12, %r123, %r32;
	@%p12 bra 	$L__BB0_16;
$L__BB0_30:
	ret;

}


// ===== COMPILED SASS (sm_100) =====

	.target	sm_100

	.elftype	@"ET_EXEC"


//--------------------- .note.nv.tkinfo           --------------------------
	.section	.note.nv.tkinfo,"",@"SHT_NOTE"
	.sectionflags	@"SHF_NOTE_NV_TKINFO"
	.tkinfo
        /*0018*/ 	.word	0x00000002
        /*0030*/ 	.string	""
        /*0030*/ 	.string	"ptxas"
        /*0030*/ 	.string	"Cuda compilation tools, release 13.0, V13.0.88"
        /*0030*/ 	.string	"Build cuda_13.0.r13.0/compiler.36424714_0"
        /*0030*/ 	.string	"-arch sm_100 -m 64 "



//--------------------- .note.nv.cuinfo           --------------------------
	.section	.note.nv.cuinfo,"",@"SHT_NOTE"
	.sectionflags	@"SHF_NOTE_NV_CUINFO"
        /*0018*/ 	.short	0x0002
        /*001a*/ 	.short	0x0064
        /*001c*/ 	.short	0x0082
	.zero		2


//--------------------- .nv.info                  --------------------------
	.section	.nv.info,"",@"SHT_CUDA_INFO"
	.align	4


	//----- nvinfo : EIATTR_REGCOUNT
	.align		4
        /*0000*/ 	.byte	0x04, 0x2f
        /*0002*/ 	.short	(.L_2 - .L_1)
	.align		4
.L_1:
        /*0004*/ 	.word	index@(_Z15kernel_multiplyPfS_S_iii)
        /*0008*/ 	.word	0x0000001d


	//----- nvinfo : EIATTR_FRAME_SIZE
	.align		4
.L_2:
        /*000c*/ 	.byte	0x04, 0x11
        /*000e*/ 	.short	(.L_4 - .L_3)
	.align		4
.L_3:
        /*0010*/ 	.word	index@(_Z15kernel_multiplyPfS_S_iii)
        /*0014*/ 	.word	0x00000008


	//----- nvinfo : EIATTR_MIN_STACK_SIZE
	.align		4
.L_4:
        /*0018*/ 	.byte	0x04, 0x12
        /*001a*/ 	.short	(.L_6 - .L_5)
	.align		4
.L_5:
        /*001c*/ 	.word	index@(_Z15kernel_multiplyPfS_S_iii)
        /*0020*/ 	.word	0x00000008
.L_6:


//--------------------- .nv.compat                --------------------------
	.section	.nv.compat,"",@"SHT_CUDA_COMPAT_INFO"
	.align	4
        /*0000*/ 	.byte	0x02, 0x09, 0x00, 0x00, 0x02, 0x02, 0x01, 0x00, 0x02, 0x05, 0x05, 0x00, 0x03, 0x07, 0x01, 0x01
        /*0010*/ 	.byte	0x02, 0x03, 0x00, 0x00, 0x02, 0x06, 0x01, 0x00, 0x04, 0x0b, 0x08, 0x00, 0x09, 0x00, 0x00, 0x00
        /*0020*/ 	.byte	0x00, 0x00, 0x00, 0x00


//--------------------- .nv.info._Z15kernel_multiplyPfS_S_iii --------------------------
	.section	.nv.info._Z15kernel_multiplyPfS_S_iii,"",@"SHT_CUDA_INFO"
	.sectionflags	@""
	.align	4


	//----- nvinfo : EIATTR_CUDA_API_VERSION
	.align		4
        /*0000*/ 	.byte	0x04, 0x37
        /*0002*/ 	.short	(.L_8 - .L_7)
.L_7:
        /*0004*/ 	.word	0x00000082


	//----- nvinfo : EIATTR_KPARAM_INFO
	.align		4
.L_8:
        /*0008*/ 	.byte	0x04, 0x17
        /*000a*/ 	.short	(.L_10 - .L_9)
.L_9:
        /*000c*/ 	.word	0x00000000
        /*0010*/ 	.short	0x0005
        /*0012*/ 	.short	0x0020
        /*0014*/ 	.byte	0x00, 0xf0, 0x11, 0x00


	//----- nvinfo : EIATTR_KPARAM_INFO
	.align		4
.L_10:
        /*0018*/ 	.byte	0x04, 0x17
        /*001a*/ 	.short	(.L_12 - .L_11)
.L_11:
        /*001c*/ 	.word	0x00000000
        /*0020*/ 	.short	0x0004
        /*0022*/ 	.short	0x001c
        /*0024*/ 	.byte	0x00, 0xf0, 0x11, 0x00


	//----- nvinfo : EIATTR_KPARAM_INFO
	.align		4
.L_12:
        /*0028*/ 	.byte	0x04, 0x17
        /*002a*/ 	.short	(.L_14 - .L_13)
.L_13:
        /*002c*/ 	.word	0x00000000
        /*0030*/ 	.short	0x0003
        /*0032*/ 	.short	0x0018
        /*0034*/ 	.byte	0x00, 0xf0, 0x11, 0x00


	//----- nvinfo : EIATTR_KPARAM_INFO
	.align		4
.L_14:
        /*0038*/ 	.byte	0x04, 0x17
        /*003a*/ 	.short	(.L_16 - .L_15)
.L_15:
        /*003c*/ 	.word	0x00000000
        /*0040*/ 	.short	0x0002
        /*0042*/ 	.short	0x0010
        /*0044*/ 	.byte	0x00, 0xf5, 0x21, 0x00


	//----- nvinfo : EIATTR_KPARAM_INFO
	.align		4
.L_16:
        /*0048*/ 	.byte	0x04, 0x17
        /*004a*/ 	.short	(.L_18 - .L_17)
.L_17:
        /*004c*/ 	.word	0x00000000
        /*0050*/ 	.short	0x0001
        /*0052*/ 	.short	0x0008
        /*0054*/ 	.byte	0x00, 0xf5, 0x21, 0x00


	//----- nvinfo : EIATTR_KPARAM_INFO
	.align		4
.L_18:
        /*0058*/ 	.byte	0x04, 0x17
        /*005a*/ 	.short	(.L_20 - .L_19)
.L_19:
        /*005c*/ 	.word	0x00000000
        /*0060*/ 	.short	0x0000
        /*0062*/ 	.short	0x0000
        /*0064*/ 	.byte	0x00, 0xf5, 0x21, 0x00


	//----- nvinfo : EIATTR_SPARSE_MMA_MASK
	.align		4
.L_20:
        /*0068*/ 	.byte	0x03, 0x50
        /*006a*/ 	.short	0x0000


	//----- nvinfo : EIATTR_MAXREG_COUNT
	.align		4
        /*006c*/ 	.byte	0x03, 0x1b
        /*006e*/ 	.short	0x00ff


	//----- nvinfo : EIATTR_EXTERNS
	.align		4
        /*0070*/ 	.byte	0x04, 0x0f
        /*0072*/ 	.short	(.L_22 - .L_21)


	//   ....[0]....
	.align		4
.L_21:
        /*0074*/ 	.word	index@(vprintf)


	//----- nvinfo : EIATTR_MERCURY_ISA_VERSION
	.align		4
.L_22:
        /*0078*/ 	.byte	0x03, 0x5f
        /*007a*/ 	.short	0x0101


	//----- nvinfo : EIATTR_VRC_CTA_INIT_COUNT
	.align		4
        /*007c*/ 	.byte	0x02, 0x4a
	.zero		1
	.zero		1


	//----- nvinfo : EIATTR_SYSCALL_OFFSETS
	.align		4
        /*0080*/ 	.byte	0x04, 0x46
        /*0082*/ 	.short	(.L_24 - .L_23)


	//   ....[0]....
.L_23:
        /*0084*/ 	.word	0x00000800


	//   ....[1]....
        /*0088*/ 	.word	0x00000940


	//   ....[2]....
        /*008c*/ 	.word	0x00000a70


	//   ....[3]....
        /*0090*/ 	.word	0x00000ba0


	//   ....[4]....
        /*0094*/ 	.word	0x00000cd0


	//   ....[5]....
        /*0098*/ 	.word	0x00000e00


	//   ....[6]....
        /*009c*/ 	.word	0x00000f30


	//   ....[7]....
        /*00a0*/ 	.word	0x00001060


	//   ....[8]....
        /*00a4*/ 	.word	0x00001270


	//   ....[9]....
        /*00a8*/ 	.word	0x000013c0


	//   ....[10]....
        /*00ac*/ 	.word	0x00001500


	//   ....[11]....
        /*00b0*/ 	.word	0x00001640


	//   ....[12]....
        /*00b4*/ 	.word	0x000017f0


	//   ....[13]....
        /*00b8*/ 	.word	0x00001940


	//   ....[14]....
        /*00bc*/ 	.word	0x00001ae0


	//----- nvinfo : EIATTR_EXIT_INSTR_OFFSETS
	.align		4
.L_24:
        /*00c0*/ 	.byte	0x04, 0x1c
        /*00c2*/ 	.short	(.L_26 - .L_25)


	//   ....[0]....
.L_25:
        /*00c4*/ 	.word	0x00000070


	//   ....[1]....
        /*00c8*/ 	.word	0x000005a0


	//   ....[2]....
        /*00cc*/ 	.word	0x00001bc0


	//----- nvinfo : EIATTR_CRS_STACK_SIZE
	.align		4
.L_26:
        /*00d0*/ 	.byte	0x04, 0x1e
        /*00d2*/ 	.short	(.L_28 - .L_27)
.L_27:
        /*00d4*/ 	.word	0x00000000


	//----- nvinfo : EIATTR_CBANK_PARAM_SIZE
	.align		4
.L_28:
        /*00d8*/ 	.byte	0x03, 0x19
        /*00da*/ 	.short	0x0024


	//----- nvinfo : EIATTR_PARAM_CBANK
	.align		4
        /*00dc*/ 	.byte	0x04, 0x0a
        /*00de*/ 	.short	(.L_30 - .L_29)
	.align		4
.L_29:
        /*00e0*/ 	.word	index@(.nv.constant0._Z15kernel_multiplyPfS_S_iii)
        /*00e4*/ 	.short	0x0380
        /*00e6*/ 	.short	0x0024


	//----- nvinfo : EIATTR_SW_WAR
	.align		4
.L_30:
        /*00e8*/ 	.byte	0x04, 0x36
        /*00ea*/ 	.short	(.L_32 - .L_31)
.L_31:
        /*00ec*/ 	.word	0x00000008
.L_32:


//--------------------- .nv.callgraph             --------------------------
	.section	.nv.callgraph,"",@"SHT_CUDA_CALLGRAPH"
	.align	4
	.sectionentsize	8
	.align		4
        /*0000*/ 	.word	0x00000000
	.align		4
        /*0004*/ 	.word	0xffffffff
	.align		4
        /*0008*/ 	.word	index@(_Z15kernel_multiplyPfS_S_iii)
	.align		4
        /*000c*/ 	.word	index@(vprintf)
	.align		4
        /*0010*/ 	.word	0x00000000
	.align		4
        /*0014*/ 	.word	0xfffffffe
	.align		4
        /*0018*/ 	.word	0x00000000
	.align		4
        /*001c*/ 	.word	0xfffffffd
	.align		4
        /*0020*/ 	.word	0x00000000
	.align		4
        /*0024*/ 	.word	0xfffffffc


//--------------------- .nv.constant4             --------------------------
	.section	.nv.constant4,"a",@progbits
	.align	8
	.align		8
.nv.constant4:
        /*0000*/ 	.dword	vprintf
	.align		8
        /*0008*/ 	.dword	$str


//--------------------- .text._Z15kernel_multiplyPfS_S_iii --------------------------
	.section	.text._Z15kernel_multiplyPfS_S_iii,"ax",@progbits
	.align	128
        .global         _Z15kernel_multiplyPfS_S_iii
        .type           _Z15kernel_multiplyPfS_S_iii,@function
        .size           _Z15kernel_multiplyPfS_S_iii,(.L_x_31 - _Z15kernel_multiplyPfS_S_iii)
        .other          _Z15kernel_multiplyPfS_S_iii,@"STO_CUDA_ENTRY STV_DEFAULT"
_Z15kernel_multiplyPfS_S_iii:
.text._Z15kernel_multiplyPfS_S_iii:
[----:B------:R-:W0:Y:S08]  /*0000*/  LDC R1, c[0x0][0x37c] ;  /* 0x0000df00ff017b82 */ /* 0x000e300000000800 */
[----:B------:R-:W1:Y:S01]  /*0010*/  LDC.64 R2, c[0x0][0x398] ;  /* 0x0000e600ff027b82 */ /* 0x000e620000000a00 */
[----:B------:R-:W2:Y:S01]  /*0020*/  LDCU UR4, c[0x0][0x2f8] ;  /* 0x00005f00ff0477ac */ /* 0x000ea20008000800 */
[----:B0-----:R-:W-:-:S04]  /*0030*/  IADD3 R1, PT, PT, R1, -0x8, RZ ;  /* 0xfffffff801017810 */ /* 0x001fc80007ffe0ff */
[----:B--2---:R-:W-:Y:S02]  /*0040*/  IADD3 R19, P1, PT, R1, UR4, RZ ;  /* 0x0000000401137c10 */ /* 0x004fe4000ff3e0ff */
[----:B-1----:R-:W-:-:S04]  /*0050*/  VIMNMX R0, PT, PT, R3, R2, PT ;  /* 0x0000000203007248 */ /* 0x002fc80003fe0100 */
[----:B------:R-:W-:-:S13]  /*0060*/  ISETP.GE.AND P0, PT, R0, 0x1, PT ;  /* 0x000000010000780c */ /* 0x000fda0003f06270 */
[----:B------:R-:W-:Y:S05]  /*0070*/  @!P0 EXIT ;  /* 0x000000000000894d */ /* 0x000fea0003800000 */
[----:B------:R-:W0:Y:S01]  /*0080*/  LDCU UR38, c[0x0][0x3a0] ;  /* 0x00007400ff2677ac */ /* 0x000e220008000800 */
[----:B------:R-:W1:Y:S01]  /*0090*/  LDCU UR4, c[0x0][0x2fc] ;  /* 0x00005f80ff0477ac */ /* 0x000e620008000800 */
[----:B------:R-:W2:Y:S01]  /*00a0*/  LDCU.64 UR36, c[0x0][0x358] ;  /* 0x00006b00ff2477ac */ /* 0x000ea20008000a00 */
[----:B0-----:R-:W-:Y:S01]  /*00b0*/  UISETP.NE.AND UP0, UPT, UR38, URZ, UPT ;  /* 0x000000ff2600728c */ /* 0x001fe2000bf05270 */
[----:B-1----:R-:W-:-:S08]  /*00c0*/  IMAD.X R18, RZ, RZ, UR4, P1 ;  /* 0x00000004ff127e24 */ /* 0x002fd000088e06ff */
[----:B--2---:R-:W-:Y:S05]  /*00d0*/  BRA.U UP0, `(.L_x_0) ;  /* 0x0000000500387547 */ /* 0x004fea000b800000 */
[----:B------:R-:W0:Y:S01]  /*00e0*/  LDCU.64 UR6, c[0x0][0x390] ;  /* 0x00007200ff0677ac */ /* 0x000e220008000a00 */
[----:B------:R-:W-:Y:S01]  /*00f0*/  LOP3.LUT R12, R2, 0x7, RZ, 0xc0, !PT ;  /* 0x00000007020c7812 */ /* 0x000fe200078ec0ff */
[----:B------:R-:W-:-:S03]  /*0100*/  UMOV UR4, URZ ;  /* 0x000000ff00047c82 */ /* 0x000fc60008000000 */
[----:B------:R-:W-:-:S04]  /*0110*/  IADD3 R0, PT, PT, R12, -0x1, RZ ;  /* 0xffffffff0c007810 */ /* 0x000fc80007ffe0ff */
[----:B------:R-:W-:Y:S02]  /*0120*/  ISETP.GE.U32.AND P0, PT, R0, 0x3, PT ;  /* 0x000000030000780c */ /* 0x000fe40003f06070 */
[C---:B------:R-:W-:Y:S02]  /*0130*/  LOP3.LUT R0, R2.reuse, 0x7ffffff8, RZ, 0xc0, !PT ;  /* 0x7ffffff802007812 */ /* 0x040fe400078ec0ff */
[----:B------:R-:W-:-:S03]  /*0140*/  LOP3.LUT R2, R2, 0x3, RZ, 0xc0, !PT ;  /* 0x0000000302027812 */ /* 0x000fc600078ec0ff */
[----:B------:R-:W-:Y:S01]  /*0150*/  IMAD.MOV R3, RZ, RZ, -R0 ;  /* 0x000000ffff037224 */ /* 0x000fe200078e0a00 */
[----:B0-----:R-:W-:-:S04]  /*0160*/  UIADD3 UR5, UP0, UPT, UR6, 0x10, URZ ;  /* 0x0000001006057890 */ /* 0x001fc8000ff1e0ff */
[----:B------:R-:W-:-:S12]  /*0170*/  UIADD3.X UR6, UPT, UPT, URZ, UR7, URZ, UP0, !UPT ;  /* 0x00000007ff067290 */ /* 0x000fd800087fe4ff */
.L_x_6:
[----:B0-----:R-:W0:Y:S01]  /*0180*/  LDC R13, c[0x0][0x398] ;  /* 0x0000e600ff0d7b82 */ /* 0x001e220000000800 */
[----:B------:R-:W-:Y:S01]  /*0190*/  HFMA2 R5, -RZ, RZ, 0, 0 ;  /* 0x00000000ff057431 */ /* 0x000fe200000001ff */
[C---:B0-----:R-:W-:Y:S01]  /*01a0*/  ISETP.GE.U32.AND P1, PT, R13.reuse, 0x8, PT ;  /* 0x000000080d00780c */ /* 0x041fe20003f26070 */
[----:B------:R-:W-:-:S12]  /*01b0*/  IMAD R4, R13, UR4, RZ ;  /* 0x000000040d047c24 */ /* 0x000fd8000f8e02ff */
[----:B-12---:R-:W-:Y:S05]  /*01c0*/  @!P1 BRA `(.L_x_1) ;  /* 0x0000000000589947 */ /* 0x006fea0003800000 */
[----:B------:R-:W-:Y:S01]  /*01d0*/  MOV R7, UR6 ;  /* 0x0000000600077c02 */ /* 0x000fe20008000f00 */
[----:B------:R-:W-:Y:S02]  /*01e0*/  IMAD.U32 R6, RZ, RZ, UR5 ;  /* 0x00000005ff067e24 */ /* 0x000fe4000f8e00ff */
[----:B------:R-:W-:Y:S02]  /*01f0*/  IMAD.MOV.U32 R5, RZ, RZ, R3 ;  /* 0x000000ffff057224 */ /* 0x000fe400078e0003 */
[----:B------:R-:W-:-:S04]  /*0200*/  IMAD.WIDE.U32 R6, R4, 0x4, R6 ;  /* 0x0000000404067825 */ /* 0x000fc800078e0006 */
[----:B------:R-:W-:Y:S01]  /*0210*/  IMAD.MOV.U32 R9, RZ, RZ, R7 ;  /* 0x000000ffff097224 */ /* 0x000fe200078e0007 */
[----:B------:R-:W-:-:S07]  /*0220*/  MOV R8, R6 ;  /* 0x0000000600087202 */ /* 0x000fce0000000f00 */
.L_x_2:
[----:B0-----:R-:W-:Y:S01]  /*0230*/  MOV R6, R8 ;  /* 0x0000000800067202 */ /* 0x001fe20000000f00 */
[----:B------:R-:W-:Y:S01]  /*0240*/  IMAD.MOV.U32 R7, RZ, RZ, R9 ;  /* 0x000000ffff077224 */ /* 0x000fe200078e0009 */
[----:B------:R-:W-:Y:S02]  /*0250*/  IADD3 R5, PT, PT, R5, 0x8, RZ ;  /* 0x0000000805057810 */ /* 0x000fe40007ffe0ff */
[----:B------:R-:W-:Y:S02]  /*0260*/  IADD3 R8, P2, PT, R6, 0x20, RZ ;  /* 0x0000002006087810 */ /* 0x000fe40007f5e0ff */
[----:B------:R0:W-:Y:S01]  /*0270*/  STG.E desc[UR36][R6.64+-0x10], RZ ;  /* 0xfffff0ff06007986 */ /* 0x0001e2000c101924 */
[----:B------:R-:W-:Y:S02]  /*0280*/  ISETP.NE.AND P1, PT, R5, RZ, PT ;  /* 0x000000ff0500720c */ /* 0x000fe40003f25270 */
[----:B------:R-:W-:Y:S01]  /*0290*/  IMAD.X R9, RZ, RZ, R7, P2 ;  /* 0x000000ffff097224 */ /* 0x000fe200010e0607 */
[----:B------:R0:W-:Y:S04]  /*02a0*/  STG.E desc[UR36][R6.64+-0xc], RZ ;  /* 0xfffff4ff06007986 */ /* 0x0001e8000c101924 */
[----:B------:R0:W-:Y:S04]  /*02b0*/  STG.E desc[UR36][R6.64+-0x8], RZ ;  /* 0xfffff8ff06007986 */ /* 0x0001e8000c101924 */
[----:B------:R0:W-:Y:S04]  /*02c0*/  STG.E desc[UR36][R6.64+-0x4], RZ ;  /* 0xfffffcff06007986 */ /* 0x0001e8000c101924 */
[----:B------:R0:W-:Y:S04]  /*02d0*/  STG.E desc[UR36][R6.64], RZ ;  /* 0x000000ff06007986 */ /* 0x0001e8000c101924 */
[----:B------:R0:W-:Y:S04]  /*02e0*/  STG.E desc[UR36][R6.64+0x4], RZ ;  /* 0x000004ff06007986 */ /* 0x0001e8000c101924 */
[----:B------:R0:W-:Y:S04]  /*02f0*/  STG.E desc[UR36][R6.64+0x8], RZ ;  /* 0x000008ff06007986 */ /* 0x0001e8000c101924 */
[----:B------:R0:W-:Y:S01]  /*0300*/  STG.E desc[UR36][R6.64+0xc], RZ ;  /* 0x00000cff06007986 */ /* 0x0001e2000c101924 */
[----:B------:R-:W-:Y:S05]  /*0310*/  @P1 BRA `(.L_x_2) ;  /* 0xfffffffc00c41947 */ /* 0x000fea000383ffff */
[----:B------:R-:W-:-:S07]  /*0320*/  MOV R5, R0 ;  /* 0x0000000000057202 */ /* 0x000fce0000000f00 */
.L_x_1:
[----:B------:R-:W-:-:S13]  /*0330*/  ISETP.NE.AND P1, PT, R12, RZ, PT ;  /* 0x000000ff0c00720c */ /* 0x000fda0003f25270 */
[----:B------:R-:W-:Y:S05]  /*0340*/  @!P1 BRA `(.L_x_3) ;  /* 0x0000000000889947 */ /* 0x000fea0003800000 */
[----:B------:R-:W-:Y:S01]  /*0350*/  ISETP.NE.AND P1, PT, R2, RZ, PT ;  /* 0x000000ff0200720c */ /* 0x000fe20003f25270 */
[----:B------:R-:W-:-:S12]  /*0360*/  @!P0 BRA `(.L_x_4) ;  /* 0x0000000000348947 */ /* 0x000fd80003800000 */
[----:B------:R-:W1:Y:S01]  /*0370*/  LDC.64 R14, c[0x0][0x390] ;  /* 0x0000e400ff0e7b82 */ /* 0x000e620000000a00 */
[C---:B------:R-:W-:Y:S01]  /*0380*/  IADD3 R10, P2, PT, R4.reuse, R5, RZ ;  /* 0x00000005040a7210 */ /* 0x040fe20007f5e0ff */
[----:B------:R-:W-:Y:S02]  /*0390*/  IMAD.IADD R9, R4, 0x1, R5 ;  /* 0x0000000104097824 */ /* 0x000fe400078e0205 */
[----:B------:R-:W-:Y:S01]  /*03a0*/  VIADD R5, R5, 0x4 ;  /* 0x0000000405057836 */ /* 0x000fe20000000000 */
[----:B------:R-:W-:-:S03]  /*03b0*/  IADD3.X R11, PT, PT, RZ, RZ, RZ, P2, !PT ;  /* 0x000000ffff0b7210 */ /* 0x000fc600017fe4ff */
[----:B0-----:R-:W0:Y:S01]  /*03c0*/  LDC.64 R6, c[0x0][0x390] ;  /* 0x0000e400ff067b82 */ /* 0x001e220000000a00 */
[----:B-1----:R-:W-:Y:S01]  /*03d0*/  LEA R8, P2, R10, R14, 0x2 ;  /* 0x0000000e0a087211 */ /* 0x002fe200078410ff */
[----:B0-----:R-:W-:-:S03]  /*03e0*/  IMAD.WIDE.U32 R6, R9, 0x4, R6 ;  /* 0x0000000409067825 */ /* 0x001fc600078e0006 */
[----:B------:R-:W-:Y:S02]  /*03f0*/  LEA.HI.X R9, R10, R15, R11, 0x2, P2 ;  /* 0x0000000f0a097211 */ /* 0x000fe400010f140b */
[----:B------:R1:W-:Y:S04]  /*0400*/  STG.E desc[UR36][R6.64], RZ ;  /* 0x000000ff06007986 */ /* 0x0003e8000c101924 */
[----:B------:R1:W-:Y:S04]  /*0410*/  STG.E desc[UR36][R8.64+0x4], RZ ;  /* 0x000004ff08007986 */ /* 0x0003e8000c101924 */
[----:B------:R1:W-:Y:S04]  /*0420*/  STG.E desc[UR36][R8.64+0x8], RZ ;  /* 0x000008ff08007986 */ /* 0x0003e8000c101924 */
[----:B------:R1:W-:Y:S02]  /*0430*/  STG.E desc[UR36][R8.64+0xc], RZ ;  /* 0x00000cff08007986 */ /* 0x0003e4000c101924 */
.L_x_4:
[----:B------:R-:W-:Y:S05]  /*0440*/  @!P1 BRA `(.L_x_3) ;  /* 0x0000000000489947 */ /* 0x000fea0003800000 */
[----:B------:R-:W-:Y:S02]  /*0450*/  LOP3.LUT P1, RZ, R13, 0x1, RZ, 0xc0, !PT ;  /* 0x000000010dff7812 */ /* 0x000fe4000782c0ff */
[----:B------:R-:W-:-:S11]  /*0460*/  ISETP.NE.AND P2, PT, R2, 0x1, PT ;  /* 0x000000010200780c */ /* 0x000fd60003f45270 */
[----:B01----:R-:W0:Y:S02]  /*0470*/  @P1 LDC.64 R6, c[0x0][0x390] ;  /* 0x0000e400ff061b82 */ /* 0x003e240000000a00 */
[----:B------:R-:W-:Y:S05]  /*0480*/  @!P2 BRA `(.L_x_5) ;  /* 0x00000000002ca947 */ /* 0x000fea0003800000 */
[----:B------:R-:W1:Y:S01]  /*0490*/  LDC.64 R16, c[0x0][0x390] ;  /* 0x0000e400ff107b82 */ /* 0x000e620000000a00 */
[CC--:B------:R-:W-:Y:S02]  /*04a0*/  IADD3 R13, P2, PT, R4.reuse, R5.reuse, RZ ;  /* 0x00000005040d7210 */ /* 0x0c0fe40007f5e0ff */
[----:B------:R-:W-:Y:S02]  /*04b0*/  IADD3 R11, PT, PT, R4, R5, RZ ;  /* 0x00000005040b7210 */ /* 0x000fe40007ffe0ff */
[----:B------:R-:W-:Y:S01]  /*04c0*/  IADD3 R5, PT, PT, R5, 0x2, RZ ;  /* 0x0000000205057810 */ /* 0x000fe20007ffe0ff */
[----:B------:R-:W-:Y:S02]  /*04d0*/  IMAD.X R14, RZ, RZ, RZ, P2 ;  /* 0x000000ffff0e7224 */ /* 0x000fe400010e06ff */
[----:B------:R-:W2:Y:S01]  /*04e0*/  LDC.64 R8, c[0x0][0x390] ;  /* 0x0000e400ff087b82 */ /* 0x000ea20000000a00 */
[----:B-1----:R-:W-:Y:S01]  /*04f0*/  LEA R10, P2, R13, R16, 0x2 ;  /* 0x000000100d0a7211 */ /* 0x002fe200078410ff */
[----:B--2---:R-:W-:-:S03]  /*0500*/  IMAD.WIDE.U32 R8, R11, 0x4, R8 ;  /* 0x000000040b087825 */ /* 0x004fc600078e0008 */
[----:B------:R-:W-:Y:S02]  /*0510*/  LEA.HI.X R11, R13, R17, R14, 0x2, P2 ;  /* 0x000000110d0b7211 */ /* 0x000fe400010f140e */
[----:B------:R1:W-:Y:S04]  /*0520*/  STG.E desc[UR36][R8.64], RZ ;  /* 0x000000ff08007986 */ /* 0x0003e8000c101924 */
[----:B------:R1:W-:Y:S03]  /*0530*/  STG.E desc[UR36][R10.64+0x4], RZ ;  /* 0x000004ff0a007986 */ /* 0x0003e6000c101924 */
.L_x_5:
[----:B------:R-:W-:-:S04]  /*0540*/  @P1 IMAD.IADD R5, R4, 0x1, R5 ;  /* 0x0000000104051824 */ /* 0x000fc800078e0205 */
[----:B0-----:R-:W-:-:S05]  /*0550*/  @P1 IMAD.WIDE.U32 R6, R5, 0x4, R6 ;  /* 0x0000000405061825 */ /* 0x001fca00078e0006 */
[----:B------:R2:W-:Y:S02]  /*0560*/  @P1 STG.E desc[UR36][R6.64], RZ ;  /* 0x000000ff06001986 */ /* 0x0005e4000c101924 */
.L_x_3:
[----:B------:R-:W3:Y:S01]  /*0570*/  LDC R4, c[0x0][0x39c] ;  /* 0x0000e700ff047b82 */ /* 0x000ee20000000800 */
[----:B------:R-:W-:-:S06]  /*0580*/  UIADD3 UR4, UPT, UPT, UR4, 0x1, URZ ;  /* 0x0000000104047890 */ /* 0x000fcc000fffe0ff */
[----:B---3--:R-:W-:-:S13]  /*0590*/  ISETP.NE.AND P1, PT, R4, UR4, PT ;  /* 0x0000000404007c0c */ /* 0x008fda000bf25270 */
[----:B------:R-:W-:Y:S05]  /*05a0*/  @!P1 EXIT ;  /* 0x000000000000994d */ /* 0x000fea0003800000 */
[----:B------:R-:W-:Y:S05]  /*05b0*/  BRA `(.L_x_6) ;  /* 0xfffffff800f07947 */ /* 0x000fea000383ffff */
.L_x_0:
[----:B------:R-:W-:Y:S01]  /*05c0*/  HFMA2 R25, -RZ, RZ, 0, 0 ;  /* 0x00000000ff197431 */ /* 0x000fe200000001ff */
[----:B------:R-:W0:Y:S01]  /*05d0*/  LDCU UR39, c[0x0][0x398] ;  /* 0x00007300ff2777ac */ /* 0x000e220008000800 */
[----:B------:R-:W1:Y:S01]  /*05e0*/  LDCU UR40, c[0x0][0x3a0] ;  /* 0x00007400ff2877ac */ /* 0x000e620008000800 */
[----:B------:R-:W-:-:S12]  /*05f0*/  ULOP3.LUT UR38, UR38, 0xfffffff8, URZ, 0xc0, !UPT ;  /* 0xfffffff826267892 */ /* 0x000fd8000f8ec0ff */
.L_x_29:
[----:B------:R-:W-:Y:S01]  /*0600*/  BSSY.RECONVERGENT B7, `(.L_x_7) ;  /* 0x0000157000077945 */ /* 0x000fe20003800200 */
[----:B--2---:R-:W-:-:S07]  /*0610*/  IMAD.MOV.U32 R24, RZ, RZ, RZ ;  /* 0x000000ffff187224 */ /* 0x004fce00078e00ff */
.L_x_28:
[----:B--2---:R-:W2:Y:S01]  /*0620*/  LDCU UR4, c[0x0][0x3a0] ;  /* 0x00007400ff0477ac */ /* 0x004ea20008000800 */
[----:B------:R-:W-:Y:S01]  /*0630*/  MOV R2, RZ ;  /* 0x000000ff00027202 */ /* 0x000fe20000000f00 */
[----:B------:R-:W-:Y:S01]  /*0640*/  IMAD.MOV.U32 R22, RZ, RZ, RZ ;  /* 0x000000ffff167224 */ /* 0x000fe200078e00ff */
[----:B--2---:R-:W-:-:S09]  /*0650*/  UISETP.GE.U32.AND UP0, UPT, UR4, 0x8, UPT ;  /* 0x000000080400788c */ /* 0x004fd2000bf06070 */
[----:B------:R-:W-:Y:S05]  /*0660*/  BRA.U !UP0, `(.L_x_8) ;  /* 0x0000000908907547 */ /* 0x000fea000b800000 */
[----:B------:R-:W-:Y:S01]  /*0670*/  HFMA2 R2, -RZ, RZ, 0, 0 ;  /* 0x00000000ff027431 */ /* 0x000fe200000001ff */
[----:B------:R-:W-:Y:S01]  /*0680*/  BSSY.RECONVERGENT B6, `(.L_x_9) ;  /* 0x00000a1000067945 */ /* 0x000fe20003800200 */
[----:B------:R-:W-:-:S07]  /*0690*/  IMAD.MOV.U32 R17, RZ, RZ, RZ ;  /* 0x000000ffff117224 */ /* 0x000fce00078e00ff */
.L_x_18:
[----:B------:R-:W2:Y:S01]  /*06a0*/  LDC.64 R6, c[0x0][0x380] ;  /* 0x0000e000ff067b82 */ /* 0x000ea20000000a00 */
[----:B-1----:R-:W-:Y:S01]  /*06b0*/  IMAD R23, R25, UR40, R17 ;  /* 0x0000002819177c24 */ /* 0x002fe2000f8e0211 */
[----:B------:R-:W1:Y:S01]  /*06c0*/  LDCU.64 UR4, c[0x4][0x8] ;  /* 0x01000100ff0477ac */ /* 0x000e620008000a00 */
[----:B0-----:R-:W-:-:S05]  /*06d0*/  IMAD R22, R17, UR39, R24 ;  /* 0x0000002711167c24 */ /* 0x001fca000f8e0218 */
[----:B------:R-:W0:Y:S01]  /*06e0*/  LDC.64 R8, c[0x0][0x388] ;  /* 0x0000e200ff087b82 */ /* 0x000e220000000a00 */
[----:B--2---:R-:W-:-:S06]  /*06f0*/  IMAD.WIDE.U32 R6, R23, 0x4, R6 ;  /* 0x0000000417067825 */ /* 0x004fcc00078e0006 */
[----:B------:R2:W3:Y:S01]  /*0700*/  LDG.E R7, desc[UR36][R6.64] ;  /* 0x0000002406077981 */ /* 0x0004e2000c1e1900 */
[----:B0-----:R-:W-:-:S06]  /*0710*/  IMAD.WIDE.U32 R8, R22, 0x4, R8 ;  /* 0x0000000416087825 */ /* 0x001fcc00078e0008 */
[----:B------:R-:W3:Y:S01]  /*0720*/  LDG.E R8, desc[UR36][R8.64] ;  /* 0x0000002408087981 */ /* 0x000ee2000c1e1900 */
[----:B------:R-:W-:-:S04]  /*0730*/  IADD3 R17, PT, PT, R17, 0x8, RZ ;  /* 0x0000000811117810 */ /* 0x000fc80007ffe0ff */
[----:B------:R-:W-:Y:S01]  /*0740*/  ISETP.NE.AND P0, PT, R17, UR38, PT ;  /* 0x0000002611007c0c */ /* 0x000fe2000bf05270 */
[----:B-1----:R-:W-:Y:S01]  /*0750*/  IMAD.U32 R4, RZ, RZ, UR4 ;  /* 0x00000004ff047e24 */ /* 0x002fe2000f8e00ff */
[----:B------:R-:W-:Y:S01]  /*0760*/  MOV R5, UR5 ;  /* 0x0000000500057c02 */ /* 0x000fe20008000f00 */
[----:B--2---:R-:W-:Y:S01]  /*0770*/  IMAD.MOV.U32 R6, RZ, RZ, R19 ;  /* 0x000000ffff067224 */ /* 0x004fe200078e0013 */
[----:B------:R-:W-:Y:S01]  /*0780*/  P2R R26, PR, RZ, 0x1 ;  /* 0x00000001ff1a7803 */ /* 0x000fe20000000000 */
[----:B---3--:R-:W-:-:S04]  /*0790*/  FFMA R16, R7, R8, R2 ;  /* 0x0000000807107223 */ /* 0x008fc80000000002 */
[----:B------:R-:W0:Y:S01]  /*07a0*/  F2F.F64.F32 R10, R16 ;  /* 0x00000010000a7310 */ /* 0x000e220000201800 */
[----:B------:R-:W-:-:S06]  /*07b0*/  MOV R2, 0x0 ;  /* 0x0000000000027802 */ /* 0x000fcc0000000f00 */
[----:B------:R-:W1:Y:S01]  /*07c0*/  LDC.64 R2, c[0x4][R2] ;  /* 0x0100000002027b82 */ /* 0x000e620000000a00 */
[----:B0-----:R0:W-:Y:S01]  /*07d0*/  STL.64 [R1], R10 ;  /* 0x0000000a01007387 */ /* 0x0011e20000100a00 */
[----:B------:R-:W-:-:S07]  /*07e0*/  MOV R7, R18 ;  /* 0x0000001200077202 */ /* 0x000fce0000000f00 */
[----:B------:R-:W-:-:S07]  /*07f0*/  LEPC R20, `(.L_x_10) ;  /* 0x000000001014794e */ /* 0x000fce0000000000 */
[----:B01----:R-:W-:Y:S05]  /*0800*/  CALL.ABS.NOINC R2 ;  /* 0x0000000002007343 */ /* 0x003fea0003c00000 */
.L_x_10:
[----:B------:R-:W0:Y:S01]  /*0810*/  LDC.64 R10, c[0x0][0x380] ;  /* 0x0000e000ff0a7b82 */ /* 0x000e220000000a00 */
[----:B------:R-:W-:Y:S01]  /*0820*/  VIADD R3, R23, 0x1 ;  /* 0x0000000117037836 */ /* 0x000fe20000000000 */
[----:B------:R-:W-:Y:S01]  /*0830*/  IADD3 R22, PT, PT, R22, UR39, RZ ;  /* 0x0000002716167c10 */ /* 0x000fe2000fffe0ff */
[----:B------:R-:W1:Y:S05]  /*0840*/  LDCU.64 UR4, c[0x4][0x8] ;  /* 0x01000100ff0477ac */ /* 0x000e6a0008000a00 */
[----:B------:R-:W2:Y:S01]  /*0850*/  LDC.64 R12, c[0x0][0x388] ;  /* 0x0000e200ff0c7b82 */ /* 0x000ea20000000a00 */
[----:B0-----:R-:W-:-:S06]  /*0860*/  IMAD.WIDE.U32 R10, R3, 0x4, R10 ;  /* 0x00000004030a7825 */ /* 0x001fcc00078e000a */
[----:B------:R-:W3:Y:S01]  /*0870*/  LDG.E R11, desc[UR36][R10.64] ;  /* 0x000000240a0b7981 */ /* 0x000ee2000c1e1900 */
[----:B--2---:R-:W-:-:S05]  /*0880*/  IMAD.WIDE.U32 R12, R22, 0x4, R12 ;  /* 0x00000004160c7825 */ /* 0x004fca00078e000c */
[----:B------:R-:W3:Y:S01]  /*0890*/  LDG.E R2, desc[UR36][R12.64] ;  /* 0x000000240c027981 */ /* 0x000ee2000c1e1900 */
[----:B-1----:R-:W-:Y:S01]  /*08a0*/  IMAD.U32 R4, RZ, RZ, UR4 ;  /* 0x00000004ff047e24 */ /* 0x002fe2000f8e00ff */
[----:B------:R-:W-:Y:S01]  /*08b0*/  MOV R5, UR5 ;  /* 0x0000000500057c02 */ /* 0x000fe20008000f00 */
[----:B------:R-:W-:Y:S01]  /*08c0*/  IMAD.MOV.U32 R6, RZ, RZ, R19 ;  /* 0x000000ffff067224 */ /* 0x000fe200078e0013 */
[----:B------:R-:W-:Y:S01]  /*08d0*/  MOV R7, R18 ;  /* 0x0000001200077202 */ /* 0x000fe20000000f00 */
[----:B---3--:R-:W-:-:S04]  /*08e0*/  FFMA R2, R11, R2, R16 ;  /* 0x000000020b027223 */ /* 0x008fc80000000010 */
[----:B------:R-:W0:Y:S01]  /*08f0*/  F2F.F64.F32 R14, R2 ;  /* 0x00000002000e7310 */ /* 0x000e220000201800 */
[----:B------:R-:W-:-:S04]  /*0900*/  MOV R16, 0x0 ;  /* 0x0000000000107802 */ /* 0x000fc80000000f00 */
[----:B------:R1:W2:Y:S01]  /*0910*/  LDC.64 R8, c[0x4][R16] ;  /* 0x0100000010087b82 */ /* 0x0002a20000000a00 */
[----:B0-----:R1:W-:Y:S02]  /*0920*/  STL.64 [R1], R14 ;  /* 0x0000000e01007387 */ /* 0x0013e40000100a00 */
[----:B------:R-:W-:-:S07]  /*0930*/  LEPC R20, `(.L_x_11) ;  /* 0x000000001014794e */ /* 0x000fce0000000000 */
[----:B-12---:R-:W-:Y:S05]  /*0940*/  CALL.ABS.NOINC R8 ;  /* 0x0000000008007343 */ /* 0x006fea0003c00000 */
.L_x_11:
[----:B------:R-:W0:Y:S01]  /*0950*/  LDC.64 R10, c[0x0][0x380] ;  /* 0x0000e000ff0a7b82 */ /* 0x000e220000000a00 */
[----:B------:R-:W-:Y:S01]  /*0960*/  IADD3 R22, PT, PT, R22, UR39, RZ ;  /* 0x0000002716167c10 */ /* 0x000fe2000fffe0ff */
[----:B------:R-:W-:Y:S01]  /*0970*/  VIADD R3, R23, 0x2 ;  /* 0x0000000217037836 */ /* 0x000fe20000000000 */
[----:B------:R-:W1:Y:S05]  /*0980*/  LDCU.64 UR4, c[0x4][0x8] ;  /* 0x01000100ff0477ac */ /* 0x000e6a0008000a00 */
[----:B------:R-:W2:Y:S01]  /*0990*/  LDC.64 R12, c[0x0][0x388] ;  /* 0x0000e200ff0c7b82 */ /* 0x000ea20000000a00 */
[----:B0-----:R-:W-:-:S06]  /*09a0*/  IMAD.WIDE.U32 R10, R3, 0x4, R10 ;  /* 0x00000004030a7825 */ /* 0x001fcc00078e000a */
[----:B------:R-:W3:Y:S01]  /*09b0*/  LDG.E R11, desc[UR36][R10.64] ;  /* 0x000000240a0b7981 */ /* 0x000ee2000c1e1900 */
[----:B--2---:R-:W-:-:S06]  /*09c0*/  IMAD.WIDE.U32 R12, R22, 0x4, R12 ;  /* 0x00000004160c7825 */ /* 0x004fcc00078e000c */
[----:B------:R-:W3:Y:S01]  /*09d0*/  LDG.E R12, desc[UR36][R12.64] ;  /* 0x000000240c0c7981 */ /* 0x000ee2000c1e1900 */
[----:B------:R0:W2:Y:S01]  /*09e0*/  LDC.64 R8, c[0x4][R16] ;  /* 0x0100000010087b82 */ /* 0x0000a20000000a00 */
[----:B-1----:R-:W-:Y:S01]  /*09f0*/  IMAD.U32 R4, RZ, RZ, UR4 ;  /* 0x00000004ff047e24 */ /* 0x002fe2000f8e00ff */
[----:B------:R-:W-:Y:S01]  /*0a00*/  MOV R5, UR5 ;  /* 0x0000000500057c02 */ /* 0x000fe20008000f00 */
[----:B------:R-:W-:Y:S01]  /*0a10*/  IMAD.MOV.U32 R6, RZ, RZ, R19 ;  /* 0x000000ffff067224 */ /* 0x000fe200078e0013 */
[----:B------:R-:W-:Y:S01]  /*0a20*/  MOV R7, R18 ;  /* 0x0000001200077202 */ /* 0x000fe20000000f00 */
[----:B---3--:R-:W-:-:S04]  /*0a30*/  FFMA R2, R11, R12, R2 ;  /* 0x0000000c0b027223 */ /* 0x008fc80000000002 */
[----:B------:R-:W1:Y:S02]  /*0a40*/  F2F.F64.F32 R14, R2 ;  /* 0x00000002000e7310 */ /* 0x000e640000201800 */
[----:B-12---:R0:W-:Y:S02]  /*0a50*/  STL.64 [R1], R14 ;  /* 0x0000000e01007387 */ /* 0x0061e40000100a00 */
[----:B------:R-:W-:-:S07]  /*0a60*/  LEPC R20, `(.L_x_12) ;  /* 0x000000001014794e */ /* 0x000fce0000000000 */
[----:B0-----:R-:W-:Y:S05]  /*0a70*/  CALL.ABS.NOINC R8 ;  /* 0x0000000008007343 */ /* 0x001fea0003c00000 */
.L_x_12:
        /* <DEDUP_REMOVED lines=19> */
.L_x_13:
        /* <DEDUP_REMOVED lines=19> */
.L_x_14:
        /* <DEDUP_REMOVED lines=19> */
.L_x_15:
        /* <DEDUP_REMOVED lines=19> */
.L_x_16:
        /* <DEDUP_REMOVED lines=19> */
.L_x_17:
[----:B------:R-:W-:-:S13]  /*1070*/  ISETP.NE.AND P6, PT, R26, RZ, PT ;  /* 0x000000ff1a00720c */ /* 0x000fda0003fc5270 */
[----:B------:R-:W-:Y:S05]  /*1080*/  @P6 BRA `(.L_x_18) ;  /* 0xfffffff400846947 */ /* 0x000fea000383ffff */
[----:B------:R-:W-:Y:S05]  /*1090*/  BSYNC.RECONVERGENT B6 ;  /* 0x0000000000067941 */ /* 0x000fea0003800200 */
.L_x_9:
[----:B------:R-:W-:-:S07]  /*10a0*/  IMAD.U32 R22, RZ, RZ, UR38 ;  /* 0x00000026ff167e24 */ /* 0x000fce000f8e00ff */
.L_x_8:
[----:B------:R-:W2:Y:S02]  /*10b0*/  LDCU UR4, c[0x0][0x3a0] ;  /* 0x00007400ff0477ac */ /* 0x000ea40008000800 */
[----:B--2---:R-:W-:-:S04]  /*10c0*/  ULOP3.LUT UR4, UR4, 0x7, URZ, 0xc0, !UPT ;  /* 0x0000000704047892 */ /* 0x004fc8000f8ec0ff */
[----:B------:R-:W-:-:S09]  /*10d0*/  UISETP.NE.AND UP0, UPT, UR4, URZ, UPT ;  /* 0x000000ff0400728c */ /* 0x000fd2000bf05270 */
[----:B------:R-:W-:Y:S05]  /*10e0*/  BRA.U !UP0, `(.L_x_19) ;  /* 0x0000000908807547 */ /* 0x000fea000b800000 */
[----:B------:R-:W-:-:S04]  /*10f0*/  UIADD3 UR4, UPT, UPT, UR4, -0x1, URZ ;  /* 0xffffffff04047890 */ /* 0x000fc8000fffe0ff */
[----:B------:R-:W-:-:S09]  /*1100*/  UISETP.GE.U32.AND UP0, UPT, UR4, 0x3, UPT ;  /* 0x000000030400788c */ /* 0x000fd2000bf06070 */
[----:B------:R-:W-:Y:S05]  /*1110*/  BRA.U !UP0, `(.L_x_20) ;  /* 0x0000000508507547 */ /* 0x000fea000b800000 */
[----:B------:R-:W2:Y:S01]  /*1120*/  LDC.64 R8, c[0x0][0x380] ;  /* 0x0000e000ff087b82 */ /* 0x000ea20000000a00 */
[----:B------:R-:W3:Y:S01]  /*1130*/  LDCU UR4, c[0x0][0x3a0] ;  /* 0x00007400ff0477ac */ /* 0x000ee20008000800 */
[----:B------:R-:W4:Y:S06]  /*1140*/  LDCU UR5, c[0x0][0x398] ;  /* 0x00007300ff0577ac */ /* 0x000f2c0008000800 */
[----:B------:R-:W5:Y:S01]  /*1150*/  LDC.64 R10, c[0x0][0x388] ;  /* 0x0000e200ff0a7b82 */ /* 0x000f620000000a00 */
[----:B---3--:R-:W-:Y:S02]  /*1160*/  IMAD R17, R25, UR4, R22 ;  /* 0x0000000419117c24 */ /* 0x008fe4000f8e0216 */
[----:B----4-:R-:W-:Y:S01]  /*1170*/  IMAD R26, R22, UR5, R24 ;  /* 0x00000005161a7c24 */ /* 0x010fe2000f8e0218 */
[----:B------:R-:W3:Y:S01]  /*1180*/  LDCU.64 UR4, c[0x4][0x8] ;  /* 0x01000100ff0477ac */ /* 0x000ee20008000a00 */
[----:B--2---:R-:W-:-:S06]  /*1190*/  IMAD.WIDE.U32 R8, R17, 0x4, R8 ;  /* 0x0000000411087825 */ /* 0x004fcc00078e0008 */
[----:B------:R-:W2:Y:S01]  /*11a0*/  LDG.E R9, desc[UR36][R8.64] ;  /* 0x0000002408097981 */ /* 0x000ea2000c1e1900 */
[----:B-----5:R-:W-:-:S06]  /*11b0*/  IMAD.WIDE.U32 R10, R26, 0x4, R10 ;  /* 0x000000041a0a7825 */ /* 0x020fcc00078e000a */
[----:B------:R-:W2:Y:S01]  /*11c0*/  LDG.E R10, desc[UR36][R10.64] ;  /* 0x000000240a0a7981 */ /* 0x000ea2000c1e1900 */
[----:B------:R-:W-:Y:S01]  /*11d0*/  MOV R6, R19 ;  /* 0x0000001300067202 */ /* 0x000fe20000000f00 */
[----:B------:R-:W-:Y:S01]  /*11e0*/  IMAD.MOV.U32 R7, RZ, RZ, R18 ;  /* 0x000000ffff077224 */ /* 0x000fe200078e0012 */
[----:B---3--:R-:W-:Y:S01]  /*11f0*/  MOV R4, UR4 ;  /* 0x0000000400047c02 */ /* 0x008fe20008000f00 */
[----:B------:R-:W-:Y:S02]  /*1200*/  IMAD.U32 R5, RZ, RZ, UR5 ;  /* 0x00000005ff057e24 */ /* 0x000fe4000f8e00ff */
[----:B--2---:R-:W-:-:S04]  /*1210*/  FFMA R23, R9, R10, R2 ;  /* 0x0000000a09177223 */ /* 0x004fc80000000002 */
[----:B------:R-:W2:Y:S01]  /*1220*/  F2F.F64.F32 R12, R23 ;  /* 0x00000017000c7310 */ /* 0x000ea20000201800 */
[----:B------:R-:W-:-:S06]  /*1230*/  MOV R2, 0x0 ;  /* 0x0000000000027802 */ /* 0x000fcc0000000f00 */
[----:B------:R-:W3:Y:S01]  /*1240*/  LDC.64 R2, c[0x4][R2] ;  /* 0x0100000002027b82 */ /* 0x000ee20000000a00 */
[----:B--2---:R2:W-:Y:S02]  /*1250*/  STL.64 [R1], R12 ;  /* 0x0000000c01007387 */ /* 0x0045e40000100a00 */
[----:B------:R-:W-:-:S07]  /*1260*/  LEPC R20, `(.L_x_21) ;  /* 0x000000001014794e */ /* 0x000fce0000000000 */
[----:B0123--:R-:W-:Y:S05]  /*1270*/  CALL.ABS.NOINC R2 ;  /* 0x0000000002007343 */ /* 0x00ffea0003c00000 */
.L_x_21:
[----:B------:R-:W0:Y:S01]  /*1280*/  LDC.64 R8, c[0x0][0x380] ;  /* 0x0000e000ff087b82 */ /* 0x000e220000000a00 */
[----:B------:R-:W1:Y:S01]  /*1290*/  LDCU UR4, c[0x0][0x398] ;  /* 0x00007300ff0477ac */ /* 0x000e620008000800 */
[----:B------:R-:W-:-:S06]  /*12a0*/  IADD3 R3, PT, PT, R17, 0x1, RZ ;  /* 0x0000000111037810 */ /* 0x000fcc0007ffe0ff */
[----:B------:R-:W2:Y:S01]  /*12b0*/  LDC.64 R10, c[0x0][0x388] ;  /* 0x0000e200ff0a7b82 */ /* 0x000ea20000000a00 */
[----:B-1----:R-:W-:Y:S01]  /*12c0*/  VIADD R26, R26, UR4 ;  /* 0x000000041a1a7c36 */ /* 0x002fe20008000000 */
[----:B------:R-:W-:Y:S01]  /*12d0*/  MOV R16, 0x0 ;  /* 0x0000000000107802 */ /* 0x000fe20000000f00 */
[----:B------:R-:W1:Y:S01]  /*12e0*/  LDCU.64 UR4, c[0x4][0x8] ;  /* 0x01000100ff0477ac */ /* 0x000e620008000a00 */
[----:B0-----:R-:W-:-:S06]  /*12f0*/  IMAD.WIDE.U32 R8, R3, 0x4, R8 ;  /* 0x0000000403087825 */ /* 0x001fcc00078e0008 */
[----:B------:R-:W3:Y:S01]  /*1300*/  LDG.E R8, desc[UR36][R8.64] ;  /* 0x0000002408087981 */ /* 0x000ee2000c1e1900 */
[----:B--2---:R-:W-:-:S06]  /*1310*/  IMAD.WIDE.U32 R10, R26, 0x4, R10 ;  /* 0x000000041a0a7825 */ /* 0x004fcc00078e000a */
[----:B------:R-:W3:Y:S01]  /*1320*/  LDG.E R10, desc[UR36][R10.64] ;  /* 0x000000240a0a7981 */ /* 0x000ee2000c1e1900 */
[----:B------:R0:W2:Y:S01]  /*1330*/  LDC.64 R2, c[0x4][R16] ;  /* 0x0100000010027b82 */ /* 0x0000a20000000a00 */
[----:B-1----:R-:W-:Y:S01]  /*1340*/  MOV R4, UR4 ;  /* 0x0000000400047c02 */ /* 0x002fe20008000f00 */
[----:B------:R-:W-:Y:S01]  /*1350*/  IMAD.U32 R5, RZ, RZ, UR5 ;  /* 0x00000005ff057e24 */ /* 0x000fe2000f8e00ff */
[----:B------:R-:W-:Y:S02]  /*1360*/  MOV R6, R19 ;  /* 0x0000001300067202 */ /* 0x000fe40000000f00 */
[----:B------:R-:W-:Y:S01]  /*1370*/  MOV R7, R18 ;  /* 0x0000001200077202 */ /* 0x000fe20000000f00 */
[----:B---3--:R-:W-:-:S04]  /*1380*/  FFMA R23, R8, R10, R23 ;  /* 0x0000000a08177223 */ /* 0x008fc80000000017 */
[----:B------:R-:W1:Y:S02]  /*1390*/  F2F.F64.F32 R12, R23 ;  /* 0x00000017000c7310 */ /* 0x000e640000201800 */
[----:B-12---:R0:W-:Y:S02]  /*13a0*/  STL.64 [R1], R12 ;  /* 0x0000000c01007387 */ /* 0x0061e40000100a00 */
[----:B------:R-:W-:-:S07]  /*13b0*/  LEPC R20, `(.L_x_22) ;  /* 0x000000001014794e */ /* 0x000fce0000000000 */
[----:B0-----:R-:W-:Y:S05]  /*13c0*/  CALL.ABS.NOINC R2 ;  /* 0x0000000002007343 */ /* 0x001fea0003c00000 */
.L_x_22:
[----:B------:R-:W0:Y:S01]  /*13d0*/  LDC.64 R8, c[0x0][0x380] ;  /* 0x0000e000ff087b82 */ /* 0x000e220000000a00 */
[----:B------:R-:W1:Y:S01]  /*13e0*/  LDCU UR4, c[0x0][0x398] ;  /* 0x00007300ff0477ac */ /* 0x000e620008000800 */
[----:B------:R-:W-:-:S06]  /*13f0*/  VIADD R3, R17, 0x2 ;  /* 0x0000000211037836 */ /* 0x000fcc0000000000 */
[----:B------:R-:W2:Y:S01]  /*1400*/  LDC.64 R10, c[0x0][0x388] ;  /* 0x0000e200ff0a7b82 */ /* 0x000ea20000000a00 */
[----:B-1----:R-:W-:Y:S01]  /*1410*/  IADD3 R26, PT, PT, R26, UR4, RZ ;  /* 0x000000041a1a7c10 */ /* 0x002fe2000fffe0ff */
        /* <DEDUP_REMOVED lines=15> */
.L_x_23:
        /* <DEDUP_REMOVED lines=10> */
[----:B------:R-:W0:Y:S01]  /*15b0*/  LDC.64 R16, c[0x4][R16] ;  /* 0x0100000010107b82 */ /* 0x000e220000000a00 */
[----:B-1----:R-:W-:Y:S01]  /*15c0*/  MOV R4, UR4 ;  /* 0x0000000400047c02 */ /* 0x002fe20008000f00 */
[----:B------:R-:W-:Y:S01]  /*15d0*/  IMAD.U32 R5, RZ, RZ, UR5 ;  /* 0x00000005ff057e24 */ /* 0x000fe2000f8e00ff */
[----:B------:R-:W-:Y:S02]  /*15e0*/  MOV R6, R19 ;  /* 0x0000001300067202 */ /* 0x000fe40000000f00 */
[----:B------:R-:W-:Y:S01]  /*15f0*/  MOV R7, R18 ;  /* 0x0000001200077202 */ /* 0x000fe20000000f00 */
[----:B---3--:R-:W-:-:S04]  /*1600*/  FFMA R2, R8, R10, R23 ;  /* 0x0000000a08027223 */ /* 0x008fc80000000017 */
[----:B------:R-:W1:Y:S02]  /*1610*/  F2F.F64.F32 R12, R2 ;  /* 0x00000002000c7310 */ /* 0x000e640000201800 */
[----:B01----:R1:W-:Y:S02]  /*1620*/  STL.64 [R1], R12 ;  /* 0x0000000c01007387 */ /* 0x0033e40000100a00 */
[----:B------:R-:W-:-:S07]  /*1630*/  LEPC R20, `(.L_x_24) ;  /* 0x000000001014794e */ /* 0x000fce0000000000 */
[----:B-1----:R-:W-:Y:S05]  /*1640*/  CALL.ABS.NOINC R16 ;  /* 0x0000000010007343 */ /* 0x002fea0003c00000 */
.L_x_24:
[----:B------:R-:W-:-:S07]  /*1650*/  VIADD R22, R22, 0x4 ;  /* 0x0000000416167836 */ /* 0x000fce0000000000 */
.L_x_20:
[----:B------:R-:W2:Y:S02]  /*1660*/  LDCU UR5, c[0x0][0x3a0] ;  /* 0x00007400ff0577ac */ /* 0x000ea40008000800 */
[----:B--2---:R-:W-:-:S09]  /*1670*/  ULOP3.LUT UP0, UR4, UR5, 0x3, URZ, 0xc0, !UPT ;  /* 0x0000000305047892 */ /* 0x004fd2000f80c0ff */
[----:B------:R-:W-:Y:S05]  /*1680*/  BRA.U !UP0, `(.L_x_19) ;  /* 0x0000000508187547 */ /* 0x000fea000b800000 */
[----:B------:R-:W-:-:S09]  /*1690*/  UISETP.NE.AND UP0, UPT, UR4, 0x1, UPT ;  /* 0x000000010400788c */ /* 0x000fd2000bf05270 */
[----:B------:R-:W-:Y:S05]  /*16a0*/  BRA.U !UP0, `(.L_x_25) ;  /* 0x0000000108ac7547 */ /* 0x000fea000b800000 */
[----:B------:R-:W2:Y:S01]  /*16b0*/  LDC.64 R8, c[0x0][0x380] ;  /* 0x0000e000ff087b82 */ /* 0x000ea20000000a00 */
[----:B------:R-:W3:Y:S01]  /*16c0*/  LDCU UR4, c[0x0][0x398] ;  /* 0x00007300ff0477ac */ /* 0x000ee20008000800 */
[----:B------:R-:W-:-:S06]  /*16d0*/  IMAD R17, R25, UR5, R22 ;  /* 0x0000000519117c24 */ /* 0x000fcc000f8e0216 */
[----:B------:R-:W4:Y:S01]  /*16e0*/  LDC.64 R10, c[0x0][0x388] ;  /* 0x0000e200ff0a7b82 */ /* 0x000f220000000a00 */
[----:B---3--:R-:W-:Y:S01]  /*16f0*/  IMAD R23, R22, UR4, R24 ;  /* 0x0000000416177c24 */ /* 0x008fe2000f8e0218 */
[----:B------:R-:W3:Y:S01]  /*1700*/  LDCU.64 UR4, c[0x4][0x8] ;  /* 0x01000100ff0477ac */ /* 0x000ee20008000a00 */
[----:B--2---:R-:W-:-:S06]  /*1710*/  IMAD.WIDE.U32 R8, R17, 0x4, R8 ;  /* 0x0000000411087825 */ /* 0x004fcc00078e0008 */
[----:B------:R-:W2:Y:S01]  /*1720*/  LDG.E R9, desc[UR36][R8.64] ;  /* 0x0000002408097981 */ /* 0x000ea2000c1e1900 */
[----:B----4-:R-:W-:-:S06]  /*1730*/  IMAD.WIDE.U32 R10, R23, 0x4, R10 ;  /* 0x00000004170a7825 */ /* 0x010fcc00078e000a */
[----:B------:R-:W2:Y:S01]  /*1740*/  LDG.E R10, desc[UR36][R10.64] ;  /* 0x000000240a0a7981 */ /* 0x000ea2000c1e1900 */
[----:B---3--:R-:W-:Y:S01]  /*1750*/  MOV R4, UR4 ;  /* 0x0000000400047c02 */ /* 0x008fe20008000f00 */
[----:B------:R-:W-:Y:S01]  /*1760*/  IMAD.MOV.U32 R6, RZ, RZ, R19 ;  /* 0x000000ffff067224 */ /* 0x000fe200078e0013 */
[----:B------:R-:W-:Y:S02]  /*1770*/  MOV R5, UR5 ;  /* 0x0000000500057c02 */ /* 0x000fe40008000f00 */
[----:B------:R-:W-:Y:S01]  /*1780*/  MOV R7, R18 ;  /* 0x0000001200077202 */ /* 0x000fe20000000f00 */
[----:B--2---:R-:W-:-:S04]  /*1790*/  FFMA R16, R9, R10, R2 ;  /* 0x0000000a09107223 */ /* 0x004fc80000000002 */
[----:B------:R-:W2:Y:S01]  /*17a0*/  F2F.F64.F32 R12, R16 ;  /* 0x00000010000c7310 */ /* 0x000ea20000201800 */
[----:B------:R-:W-:-:S06]  /*17b0*/  MOV R2, 0x0 ;  /* 0x0000000000027802 */ /* 0x000fcc0000000f00 */
[----:B------:R-:W3:Y:S01]  /*17c0*/  LDC.64 R2, c[0x4][R2] ;  /* 0x0100000002027b82 */ /* 0x000ee20000000a00 */
[----:B--2---:R2:W-:Y:S02]  /*17d0*/  STL.64 [R1], R12 ;  /* 0x0000000c01007387 */ /* 0x0045e40000100a00 */
[----:B------:R-:W-:-:S07]  /*17e0*/  LEPC R20, `(.L_x_26) ;  /* 0x000000001014794e */ /* 0x000fce0000000000 */
[----:B0123--:R-:W-:Y:S05]  /*17f0*/  CALL.ABS.NOINC R2 ;  /* 0x0000000002007343 */ /* 0x00ffea0003c00000 */
.L_x_26:
        /* <DEDUP_REMOVED lines=11> */
[----:B------:R-:W0:Y:S01]  /*18b0*/  LDC.64 R8, c[0x4][R8] ;  /* 0x0100000008087b82 */ /* 0x000e220000000a00 */
[----:B-1----:R-:W-:Y:S01]  /*18c0*/  MOV R4, UR4 ;  /* 0x0000000400047c02 */ /* 0x002fe20008000f00 */
[----:B------:R-:W-:Y:S01]  /*18d0*/  IMAD.MOV.U32 R6, RZ, RZ, R19 ;  /* 0x000000ffff067224 */ /* 0x000fe200078e0013 */
[----:B------:R-:W-:Y:S02]  /*18e0*/  MOV R5, UR5 ;  /* 0x0000000500057c02 */ /* 0x000fe40008000f00 */
[----:B------:R-:W-:Y:S01]  /*18f0*/  MOV R7, R18 ;  /* 0x0000001200077202 */ /* 0x000fe20000000f00 */
[----:B---3--:R-:W-:-:S04]  /*1900*/  FFMA R2, R11, R12, R16 ;  /* 0x0000000c0b027223 */ /* 0x008fc80000000010 */
[----:B------:R-:W1:Y:S02]  /*1910*/  F2F.F64.F32 R14, R2 ;  /* 0x00000002000e7310 */ /* 0x000e640000201800 */
[----:B01----:R1:W-:Y:S02]  /*1920*/  STL.64 [R1], R14 ;  /* 0x0000000e01007387 */ /* 0x0033e40000100a00 */
[----:B------:R-:W-:-:S07]  /*1930*/  LEPC R20, `(.L_x_27) ;  /* 0x000000001014794e */ /* 0x000fce0000000000 */
[----:B-1----:R-:W-:Y:S05]  /*1940*/  CALL.ABS.NOINC R8 ;  /* 0x0000000008007343 */ /* 0x002fea0003c00000 */
.L_x_27:
[----:B------:R-:W-:-:S07]  /*1950*/  IADD3 R22, PT, PT, R22, 0x2, RZ ;  /* 0x0000000216167810 */ /* 0x000fce0007ffe0ff */
.L_x_25:
[----:B------:R-:W2:Y:S02]  /*1960*/  LDCU UR5, c[0x0][0x3a0] ;  /* 0x00007400ff0577ac */ /* 0x000ea40008000800 */
[----:B--2---:R-:W-:-:S04]  /*1970*/  ULOP3.LUT UR4, UR5, 0x1, URZ, 0xc0, !UPT ;  /* 0x0000000105047892 */ /* 0x004fc8000f8ec0ff */
[----:B------:R-:W-:-:S09]  /*1980*/  UISETP.NE.U32.AND UP0, UPT, UR4, 0x1, UPT ;  /* 0x000000010400788c */ /* 0x000fd2000bf05070 */
[----:B------:R-:W-:Y:S05]  /*1990*/  BRA.U UP0, `(.L_x_19) ;  /* 0x0000000100547547 */ /* 0x000fea000b800000 */
[----:B------:R-:W2:Y:S01]  /*19a0*/  LDC.64 R8, c[0x0][0x380] ;  /* 0x0000e000ff087b82 */ /* 0x000ea20000000a00 */
[----:B------:R-:W3:Y:S01]  /*19b0*/  LDCU UR4, c[0x0][0x398] ;  /* 0x00007300ff0477ac */ /* 0x000ee20008000800 */
[----:B------:R-:W-:-:S06]  /*19c0*/  IMAD R3, R25, UR5, R22 ;  /* 0x0000000519037c24 */ /* 0x000fcc000f8e0216 */
[----:B------:R-:W4:Y:S01]  /*19d0*/  LDC.64 R10, c[0x0][0x388] ;  /* 0x0000e200ff0a7b82 */ /* 0x000f220000000a00 */
[----:B---3--:R-:W-:Y:S01]  /*19e0*/  IMAD R5, R22, UR4, R24 ;  /* 0x0000000416057c24 */ /* 0x008fe2000f8e0218 */
[----:B------:R-:W-:Y:S01]  /*19f0*/  MOV R0, 0x0 ;  /* 0x0000000000007802 */ /* 0x000fe20000000f00 */
[----:B------:R-:W3:Y:S01]  /*1a00*/  LDCU.64 UR4, c[0x4][0x8] ;  /* 0x01000100ff0477ac */ /* 0x000ee20008000a00 */
[----:B--2---:R-:W-:-:S06]  /*1a10*/  IMAD.WIDE.U32 R8, R3, 0x4, R8 ;  /* 0x0000000403087825 */ /* 0x004fcc00078e0008 */
[----:B------:R-:W2:Y:S01]  /*1a20*/  LDG.E R9, desc[UR36][R8.64] ;  /* 0x0000002408097981 */ /* 0x000ea2000c1e1900 */
[----:B----4-:R-:W-:-:S06]  /*1a30*/  IMAD.WIDE.U32 R10, R5, 0x4, R10 ;  /* 0x00000004050a7825 */ /* 0x010fcc00078e000a */
[----:B------:R-:W2:Y:S01]  /*1a40*/  LDG.E R10, desc[UR36][R10.64] ;  /* 0x000000240a0a7981 */ /* 0x000ea2000c1e1900 */
[----:B------:R4:W0:Y:S01]  /*1a50*/  LDC.64 R14, c[0x4][R0] ;  /* 0x01000000000e7b82 */ /* 0x0008220000000a00 */
[----:B---3--:R-:W-:Y:S01]  /*1a60*/  IMAD.U32 R4, RZ, RZ, UR4 ;  /* 0x00000004ff047e24 */ /* 0x008fe2000f8e00ff */
[----:B------:R-:W-:Y:S01]  /*1a70*/  MOV R5, UR5 ;  /* 0x0000000500057c02 */ /* 0x000fe20008000f00 */
[----:B------:R-:W-:Y:S01]  /*1a80*/  IMAD.MOV.U32 R7, RZ, RZ, R18 ;  /* 0x000000ffff077224 */ /* 0x000fe200078e0012 */
[----:B------:R-:W-:Y:S01]  /*1a90*/  MOV R6, R19 ;  /* 0x0000001300067202 */ /* 0x000fe20000000f00 */
[----:B--2---:R-:W-:-:S04]  /*1aa0*/  FFMA R2, R9, R10, R2 ;  /* 0x0000000a09027223 */ /* 0x004fc80000000002 */
[----:B------:R-:W2:Y:S02]  /*1ab0*/  F2F.F64.F32 R12, R2 ;  /* 0x00000002000c7310 */ /* 0x000ea40000201800 */
[----:B0-2---:R4:W-:Y:S02]  /*1ac0*/  STL.64 [R1], R12 ;  /* 0x0000000c01007387 */ /* 0x0059e40000100a00 */
[----:B------:R-:W-:-:S07]  /*1ad0*/  LEPC R20, `(.L_x_19) ;  /* 0x000000001014794e */ /* 0x000fce0000000000 */
[----:B-1--4-:R-:W-:Y:S05]  /*1ae0*/  CALL.ABS.NOINC R14 ;  /* 0x000000000e007343 */ /* 0x012fea0003c00000 */
.L_x_19:
[----:B------:R-:W2:Y:S01]  /*1af0*/  LDC.64 R4, c[0x0][0x390] ;  /* 0x0000e400ff047b82 */ /* 0x000ea20000000a00 */
[----:B------:R-:W3:Y:S02]  /*1b00*/  LDCU UR4, c[0x0][0x398] ;  /* 0x00007300ff0477ac */ /* 0x000ee40008000800 */
[----:B---3--:R-:W-:Y:S01]  /*1b10*/  IMAD R3, R25, UR4, R24 ;  /* 0x0000000419037c24 */ /* 0x008fe2000f8e0218 */
[----:B------:R-:W-:-:S03]  /*1b20*/  IADD3 R24, PT, PT, R24, 0x1, RZ ;  /* 0x0000000118187810 */ /* 0x000fc60007ffe0ff */
[----:B--2---:R-:W-:Y:S01]  /*1b30*/  IMAD.WIDE.U32 R4, R3, 0x4, R4 ;  /* 0x0000000403047825 */ /* 0x004fe200078e0004 */
[----:B------:R-:W-:-:S04]  /*1b40*/  ISETP.NE.AND P0, PT, R24, UR4, PT ;  /* 0x0000000418007c0c */ /* 0x000fc8000bf05270 */
[----:B------:R2:W-:Y:S09]  /*1b50*/  STG.E desc[UR36][R4.64], R2 ;  /* 0x0000000204007986 */ /* 0x0005f2000c101924 */
[----:B------:R-:W-:Y:S05]  /*1b60*/  @P0 BRA `(.L_x_28) ;  /* 0xffffffe800ac0947 */ /* 0x000fea000383ffff */
[----:B01----:R-:W-:Y:S05]  /*1b70*/  BSYNC.RECONVERGENT B7 ;  /* 0x0000000000077941 */ /* 0x003fea0003800200 */
.L_x_7:
[----:B------:R-:W0:Y:S01]  /*1b80*/  LDCU UR4, c[0x0][0x39c] ;  /* 0x00007380ff0477ac */ /* 0x000e220008000800 */
[----:B------:R-:W-:-:S04]  /*1b90*/  IADD3 R25, PT, PT, R25, 0x1, RZ ;  /* 0x0000000119197810 */ /* 0x000fc80007ffe0ff */
[----:B0-----:R-:W-:-:S13]  /*1ba0*/  ISETP.NE.AND P0, PT, R25, UR4, PT ;  /* 0x0000000419007c0c */ /* 0x001fda000bf05270 */
[----:B------:R-:W-:Y:S05]  /*1bb0*/  @P0 BRA `(.L_x_29) ;  /* 0xffffffe800900947 */ /* 0x000fea000383ffff */
[----:B------:R-:W-:Y:S05]  /*1bc0*/  EXIT ;  /* 0x000000000000794d */ /* 0x000fea0003800000 */
.L_x_30:
[----:B------:R-:W-:-:S00]  /*1bd0*/  BRA `(.L_x_30) ;  /* 0xfffffffc00fc7947 */ /* 0x000fc0000383ffff */
[----:B------:R-:W-:-:S00]  /*1be0*/  NOP ;  /* 0x0000000000007918 */ /* 0x000fc00000000000 */
        /* <DEDUP_REMOVED lines=9> */
.L_x_31:


//--------------------- .nv.global.init           --------------------------
	.section	.nv.global.init,"aw",@progbits
.nv.global.init:
	.type		$str,@object
	.size		$str,(.L_0 - $str)
$str:
        /*0000*/ 	.byte	0x43, 0x20, 0x3d, 0x20, 0x25, 0x66, 0x0a, 0x00
.L_0:


//--------------------- .nv.shared.reserved.0     --------------------------
	.section	.nv.shared.reserved.0,"aw",@nobits
	.weak		__nv_reservedSMEM_offset_0_alias
	.size		__nv_reservedSMEM_offset_0_alias, 0, 64
	.other		__nv_reservedSMEM_offset_0_alias,@"STO_CUDA_RESERVED_SHARED STV_DEFAULT"
__nv_reservedSMEM_offset_0_alias:
	.zero		0
	.zero		64


//--------------------- .nv.constant0._Z15kernel_multiplyPfS_S_iii --------------------------
	.section	.nv.constant0._Z15kernel_multiplyPfS_S_iii,"a",@progbits
	.sectionflags	@""
	.align	4
.nv.constant0._Z15kernel_multiplyPfS_S_iii:
	.zero		932


//--------------------- SYMBOLS --------------------------

	.type		.nv.reservedSmem.offset0,@object
	.size		.nv.reservedSmem.offset0,0x4
	.type		vprintf,@function
